	.headerflags	@"EF_CUDA_TEXMODE_UNIFIED EF_CUDA_64BIT_ADDRESS EF_CUDA_SM75 EF_CUDA_VIRTUAL_SM(EF_CUDA_SM75)"
	.elftype	@"ET_EXEC"


//--------------------- .nv.info                  --------------------------
	.section	.nv.info,"",@"SHT_CUDA_INFO"
	.align	4


	//----- nvinfo : EIATTR_REGCOUNT
	.align		4
        /*0000*/ 	.byte	0x04, 0x2f
        /*0002*/ 	.short	(.L_2 - .L_1)
	.align		4
.L_1:
        /*0004*/ 	.word	index@(_gemma_rms_layernorm_forward)
        /*0008*/ 	.word	0x00000026


	//----- nvinfo : EIATTR_MIN_STACK_SIZE
	.align		4
.L_2:
        /*000c*/ 	.byte	0x04, 0x12
        /*000e*/ 	.short	(.L_4 - .L_3)
	.align		4
.L_3:
        /*0010*/ 	.word	index@(_gemma_rms_layernorm_forward)
        /*0014*/ 	.word	0x00000000


	//----- nvinfo : EIATTR_FRAME_SIZE
	.align		4
.L_4:
        /*0018*/ 	.byte	0x04, 0x11
        /*001a*/ 	.short	(.L_6 - .L_5)
	.align		4
.L_5:
        /*001c*/ 	.word	index@(_gemma_rms_layernorm_forward)
        /*0020*/ 	.word	0x00000000


	//----- nvinfo : EIATTR_MIN_STACK_SIZE
	.align		4
.L_6:
        /*0024*/ 	.byte	0x04, 0x12
        /*0026*/ 	.short	(.L_8 - .L_7)
	.align		4
.L_7:
        /*0028*/ 	.word	index@(_gemma_rms_layernorm_forward)
        /*002c*/ 	.word	0x00000000
.L_8:


//--------------------- .nv.info._gemma_rms_layernorm_forward --------------------------
	.section	.nv.info._gemma_rms_layernorm_forward,"",@"SHT_CUDA_INFO"
	.sectionflags	@""
	.align	4


	//----- nvinfo : EIATTR_SW_WAR
	.align		4
        /*0000*/ 	.byte	0x04, 0x36
        /*0002*/ 	.short	(.L_10 - .L_9)
.L_9:
        /*0004*/ 	.word	0x00000001


	//----- nvinfo : EIATTR_CUDA_API_VERSION
	.align		4
.L_10:
        /*0008*/ 	.byte	0x04, 0x37
        /*000a*/ 	.short	(.L_12 - .L_11)
.L_11:
        /*000c*/ 	.word	0x0000007c


	//----- nvinfo : EIATTR_PARAM_CBANK
	.align		4
.L_12:
        /*0010*/ 	.byte	0x04, 0x0a
        /*0012*/ 	.short	(.L_14 - .L_13)
	.align		4
.L_13:
        /*0014*/ 	.word	index@(.nv.constant0._gemma_rms_layernorm_forward)
        /*0018*/ 	.short	0x0160
        /*001a*/ 	.short	0x0038


	//----- nvinfo : EIATTR_CBANK_PARAM_SIZE
	.align		4
.L_14:
        /*001c*/ 	.byte	0x03, 0x19
        /*001e*/ 	.short	0x0038


	//----- nvinfo : EIATTR_KPARAM_INFO
	.align		4
        /*0020*/ 	.byte	0x04, 0x17
        /*0022*/ 	.short	(.L_16 - .L_15)
.L_15:
        /*0024*/ 	.word	0x00000000
        /*0028*/ 	.short	0x0007
        /*002a*/ 	.short	0x0034
        /*002c*/ 	.byte	0x00, 0xf0, 0x11, 0x00


	//----- nvinfo : EIATTR_KPARAM_INFO
	.align		4
.L_16:
        /*0030*/ 	.byte	0x04, 0x17
        /*0032*/ 	.short	(.L_18 - .L_17)
.L_17:
        /*0034*/ 	.word	0x00000000
        /*0038*/ 	.short	0x0006
        /*003a*/ 	.short	0x0030
        /*003c*/ 	.byte	0x00, 0xf0, 0x11, 0x00


	//----- nvinfo : EIATTR_KPARAM_INFO
	.align		4
.L_18:
        /*0040*/ 	.byte	0x04, 0x17
        /*0042*/ 	.short	(.L_20 - .L_19)
.L_19:
        /*0044*/ 	.word	0x00000000
        /*0048*/ 	.short	0x0005
        /*004a*/ 	.short	0x0028
        /*004c*/ 	.byte	0x00, 0xf0, 0x21, 0x00


	//----- nvinfo : EIATTR_KPARAM_INFO
	.align		4
.L_20:
        /*0050*/ 	.byte	0x04, 0x17
        /*0052*/ 	.short	(.L_22 - .L_21)
.L_21:
        /*0054*/ 	.word	0x00000000
        /*0058*/ 	.short	0x0004
        /*005a*/ 	.short	0x0020
        /*005c*/ 	.byte	0x00, 0xf0, 0x21, 0x00


	//----- nvinfo : EIATTR_KPARAM_INFO
	.align		4
.L_22:
        /*0060*/ 	.byte	0x04, 0x17
        /*0062*/ 	.short	(.L_24 - .L_23)
.L_23:
        /*0064*/ 	.word	0x00000000
        /*0068*/ 	.short	0x0003
        /*006a*/ 	.short	0x0018
        /*006c*/ 	.byte	0x00, 0xf0, 0x11, 0x00


	//----- nvinfo : EIATTR_KPARAM_INFO
	.align		4
.L_24:
        /*0070*/ 	.byte	0x04, 0x17
        /*0072*/ 	.short	(.L_26 - .L_25)
.L_25:
        /*0074*/ 	.word	0x00000000
        /*0078*/ 	.short	0x0002
        /*007a*/ 	.short	0x0010
        /*007c*/ 	.byte	0x00, 0xf0, 0x21, 0x00


	//----- nvinfo : EIATTR_KPARAM_INFO
	.align		4
.L_26:
        /*0080*/ 	.byte	0x04, 0x17
        /*0082*/ 	.short	(.L_28 - .L_27)
.L_27:
        /*0084*/ 	.word	0x00000000
        /*0088*/ 	.short	0x0001
        /*008a*/ 	.short	0x0008
        /*008c*/ 	.byte	0x00, 0xf0, 0x11, 0x00


	//----- nvinfo : EIATTR_KPARAM_INFO
	.align		4
.L_28:
        /*0090*/ 	.byte	0x04, 0x17
        /*0092*/ 	.short	(.L_30 - .L_29)
.L_29:
        /*0094*/ 	.word	0x00000000
        /*0098*/ 	.short	0x0000
        /*009a*/ 	.short	0x0000
        /*009c*/ 	.byte	0x00, 0xf0, 0x21, 0x00


	//----- nvinfo : EIATTR_MAXREG_COUNT
	.align		4
.L_30:
        /*00a0*/ 	.byte	0x03, 0x1b
        /*00a2*/ 	.short	0x00ff


	//----- nvinfo : EIATTR_COOP_GROUP_MASK_REGIDS
	.align		4
        /*00a4*/ 	.byte	0x04, 0x29
        /*00a6*/ 	.short	(.L_32 - .L_31)


	//   ....[0]....
.L_31:
        /*00a8*/ 	.word	0xffffffff


	//   ....[1]....
        /*00ac*/ 	.word	0xffffffff


	//   ....[2]....
        /*00b0*/ 	.word	0xffffffff


	//   ....[3]....
        /*00b4*/ 	.word	0xffffffff


	//   ....[4]....
        /*00b8*/ 	.word	0xffffffff


	//   ....[5]....
        /*00bc*/ 	.word	0xffffffff


	//   ....[6]....
        /*00c0*/ 	.word	0xffffffff


	//   ....[7]....
        /*00c4*/ 	.word	0xffffffff


	//----- nvinfo : EIATTR_COOP_GROUP_INSTR_OFFSETS
	.align		4
.L_32:
        /*00c8*/ 	.byte	0x04, 0x28
        /*00ca*/ 	.short	(.L_34 - .L_33)


	//   ....[0]....
.L_33:
        /*00cc*/ 	.word	0x000003e0


	//   ....[1]....
        /*00d0*/ 	.word	0x00000410


	//   ....[2]....
        /*00d4*/ 	.word	0x00000440


	//   ....[3]....
        /*00d8*/ 	.word	0x00000480


	//   ....[4]....
        /*00dc*/ 	.word	0x000004b0


	//   ....[5]....
        /*00e0*/ 	.word	0x00000520


	//   ....[6]....
        /*00e4*/ 	.word	0x00000540


	//   ....[7]....
        /*00e8*/ 	.word	0x00000560


	//----- nvinfo : EIATTR_EXIT_INSTR_OFFSETS
	.align		4
.L_34:
        /*00ec*/ 	.byte	0x04, 0x1c
        /*00ee*/ 	.short	(.L_36 - .L_35)


	//   ....[0]....
.L_35:
        /*00f0*/ 	.word	0x00000cf0


	//   ....[1]....
        /*00f4*/ 	.word	0x00000d10


	//----- nvinfo : EIATTR_MAX_THREADS
	.align		4
.L_36:
        /*00f8*/ 	.byte	0x04, 0x05
        /*00fa*/ 	.short	(.L_38 - .L_37)
.L_37:
        /*00fc*/ 	.word	0x00000100
        /*0100*/ 	.word	0x00000001
        /*0104*/ 	.word	0x00000001
.L_38:


//--------------------- .nv.callgraph             --------------------------
	.section	.nv.callgraph,"",@"SHT_CUDA_CALLGRAPH"
	.align	4
	.sectionentsize	8
	.align		4
        /*0000*/ 	.word	0x00000000
	.align		4
        /*0004*/ 	.word	0xffffffff
	.align		4
        /*0008*/ 	.word	0x00000000
	.align		4
        /*000c*/ 	.word	0xfffffffe
	.align		4
        /*0010*/ 	.word	0x00000000
	.align		4
        /*0014*/ 	.word	0xfffffffd
	.align		4
        /*0018*/ 	.word	0x00000000
	.align		4
        /*001c*/ 	.word	0xfffffffc


//--------------------- .nv.rel.action            --------------------------
	.section	.nv.rel.action,"",@"SHT_CUDA_RELOCINFO"
	.align	8
	.sectionentsize	8
        /*0000*/ 	.byte	0x73, 0x00, 0x00, 0x00, 0x00, 0x00, 0x00, 0x00, 0x00, 0x00, 0x00, 0x11, 0x25, 0x00, 0x05, 0x36


//--------------------- .nv.constant4             --------------------------
	.section	.nv.constant4,"a",@progbits
	.align	8
	.align		8
.nv.constant4:
        /*0000*/ 	.dword	_$_str


//--------------------- .nv.constant0._gemma_rms_layernorm_forward --------------------------
	.section	.nv.constant0._gemma_rms_layernorm_forward,"a",@progbits
	.sectionflags	@""
	.align	4
.nv.constant0._gemma_rms_layernorm_forward:
	.zero		408


//--------------------- .text._gemma_rms_layernorm_forward --------------------------
	.section	.text._gemma_rms_layernorm_forward,"ax",@progbits
	.sectionflags	@"SHF_BARRIERS=1"
	.sectioninfo	@"SHI_REGISTERS=38"
	.align	128
        .global         _gemma_rms_layernorm_forward
        .type           _gemma_rms_layernorm_forward,@function
        .size           _gemma_rms_layernorm_forward,(.L_x_1 - _gemma_rms_layernorm_forward)
        .other          _gemma_rms_layernorm_forward,@"STO_CUDA_ENTRY STV_DEFAULT"
_gemma_rms_layernorm_forward:
.text._gemma_rms_layernorm_forward:
[----:B------:R-:W-:Y:S02]  /*0000*/  MOV R1, c[0x0][0x28] ;  /* 0x00000a0000017a02 */ /* 0x000fe40000000f00 */
[----:B------:R-:W0:Y:S01]  /*0010*/  S2R R3, SR_TID.X ;  /* 0x0000000000037919 */ /* 0x000e220000002100 */
[----:B------:R-:W-:Y:S01]  /*0020*/  MOV R13, 0x2 ;  /* 0x00000002000d7802 */ /* 0x000fe20000000f00 */
[----:B------:R-:W-:Y:S01]  /*0030*/  CS2R R8, SRZ ;  /* 0x0000000000087805 */ /* 0x000fe2000001ff00 */
[----:B------:R-:W-:Y:S01]  /*0040*/  CS2R R10, SRZ ;  /* 0x00000000000a7805 */ /* 0x000fe2000001ff00 */
[----:B------:R-:W1:Y:S01]  /*0050*/  S2R R2, SR_CTAID.X ;  /* 0x0000000000027919 */ /* 0x000e620000002500 */
[----:B0-----:R-:W-:Y:S01]  /*0060*/  SHF.L.U32 R0, R3, 0x3, RZ ;  /* 0x0000000303007819 */ /* 0x001fe200000006ff */
[----:B-1----:R-:W-:-:S03]  /*0070*/  IMAD R4, R2, c[0x0][0x178], RZ ;  /* 0x00005e0002047a24 */ /* 0x002fc600078e02ff */
[----:B------:R-:W-:Y:S01]  /*0080*/  LOP3.LUT R0, R0, 0x7f8, RZ, 0xc0, !PT ;  /* 0x000007f800007812 */ /* 0x000fe200078ec0ff */
[----:B------:R-:W-:-:S03]  /*0090*/  IMAD.WIDE R4, R4, R13, c[0x0][0x170] ;  /* 0x00005c0004047625 */ /* 0x000fc600078e020d */
[----:B------:R-:W-:-:S03]  /*00a0*/  ISETP.GE.AND P2, PT, R0, c[0x0][0x190], PT ;  /* 0x0000640000007a0c */ /* 0x000fc60003f46270 */
[----:B------:R-:W-:-:S09]  /*00b0*/  IMAD.WIDE.U32 R22, R0, 0x2, R4 ;  /* 0x0000000200167825 */ /* 0x000fd200078e0004 */
[----:B------:R-:W2:Y:S01]  /*00c0*/  @!P2 LDG.E.128.SYS R8, [R22] ;  /* 0x000000001608a381 */ /* 0x000ea200001eed00 */
[----:B------:R-:W-:Y:S01]  /*00d0*/  LOP3.LUT R4, R0, 0x800, RZ, 0xfc, !PT ;  /* 0x0000080000047812 */ /* 0x000fe200078efcff */
[----:B------:R-:W-:-:S03]  /*00e0*/  CS2R R6, SRZ ;  /* 0x0000000000067805 */ /* 0x000fc6000001ff00 */
[----:B------:R-:W-:Y:S02]  /*00f0*/  ISETP.GE.AND P1, PT, R4, c[0x0][0x190], PT ;  /* 0x0000640004007a0c */ /* 0x000fe40003f26270 */
[----:B------:R-:W-:-:S10]  /*0100*/  CS2R R4, SRZ ;  /* 0x0000000000047805 */ /* 0x000fd4000001ff00 */
[----:B------:R-:W3:Y:S01]  /*0110*/  @!P1 LDG.E.128.SYS R4, [R22+0x1000] ;  /* 0x0010000016049381 */ /* 0x000ee200001eed00 */
[----:B------:R-:W-:Y:S01]  /*0120*/  IMAD.WIDE.U32 R24, R0, R13, c[0x0][0x180] ;  /* 0x0000600000187625 */ /* 0x000fe200078e000d */
[C---:B------:R-:W-:Y:S02]  /*0130*/  LOP3.LUT P0, RZ, R3.reuse, 0x1f, RZ, 0xc0, !PT ;  /* 0x0000001f03ff7812 */ /* 0x040fe4000780c0ff */
[----:B------:R-:W-:Y:S02]  /*0140*/  ISETP.GE.AND P3, PT, R3, 0x8, PT ;  /* 0x000000080300780c */ /* 0x000fe40003f66270 */
[----:B--2---:R-:W-:Y:S02]  /*0150*/  SEL R8, R8, RZ, !P2 ;  /* 0x000000ff08087207 */ /* 0x004fe40005000000 */
[----:B------:R-:W-:Y:S02]  /*0160*/  SEL R19, R9, RZ, !P2 ;  /* 0x000000ff09137207 */ /* 0x000fe40005000000 */
[----:B------:R-:W-:-:S02]  /*0170*/  SEL R10, R10, RZ, !P2 ;  /* 0x000000ff0a0a7207 */ /* 0x000fc40005000000 */
[C---:B------:R-:W-:Y:S01]  /*0180*/  HADD2.F32 R17, R8.reuse.H1_H1, -RZ.H0_H0 ;  /* 0xa00000ff08117230 */ /* 0x040fe20000004c00 */
[----:B------:R-:W-:Y:S01]  /*0190*/  SEL R11, R11, RZ, !P2 ;  /* 0x000000ff0b0b7207 */ /* 0x000fe20005000000 */
[----:B------:R-:W-:Y:S02]  /*01a0*/  HADD2.F32 R20, R8.H0_H0, -RZ.H0_H0 ;  /* 0xa00000ff08147230 */ /* 0x000fe40000004800 */
[C---:B------:R-:W-:Y:S02]  /*01b0*/  HADD2.F32 R14, R19.reuse.H0_H0, -RZ.H0_H0 ;  /* 0xa00000ff130e7230 */ /* 0x040fe40000004800 */
[----:B------:R-:W-:Y:S02]  /*01c0*/  HADD2.F32 R19, R19.H1_H1, -RZ.H0_H0 ;  /* 0xa00000ff13137230 */ /* 0x000fe40000004c00 */
[----:B------:R-:W-:Y:S01]  /*01d0*/  FMUL R9, R17, R17 ;  /* 0x0000001111097220 */ /* 0x000fe20000400000 */
[C---:B------:R-:W-:Y:S02]  /*01e0*/  HADD2.F32 R15, R10.reuse.H0_H0, -RZ.H0_H0 ;  /* 0xa00000ff0a0f7230 */ /* 0x040fe40000004800 */
[----:B------:R-:W-:Y:S01]  /*01f0*/  HADD2.F32 R21, R10.H1_H1, -RZ.H0_H0 ;  /* 0xa00000ff0a157230 */ /* 0x000fe20000004c00 */
[----:B------:R-:W-:Y:S01]  /*0200*/  FFMA R9, R20, R20, R9 ;  /* 0x0000001414097223 */ /* 0x000fe20000000009 */
[C---:B------:R-:W-:Y:S01]  /*0210*/  HADD2.F32 R16, R11.reuse.H0_H0, -RZ.H0_H0 ;  /* 0xa00000ff0b107230 */ /* 0x040fe20000004800 */
[----:B---3--:R-:W-:Y:S01]  /*0220*/  SEL R4, R4, RZ, !P1 ;  /* 0x000000ff04047207 */ /* 0x008fe20004800000 */
[----:B------:R-:W-:Y:S01]  /*0230*/  HADD2.F32 R22, R11.H1_H1, -RZ.H0_H0 ;  /* 0xa00000ff0b167230 */ /* 0x000fe20000004c00 */
[----:B------:R-:W-:Y:S01]  /*0240*/  FFMA R8, R14, R14, R9 ;  /* 0x0000000e0e087223 */ /* 0x000fe20000000009 */
[----:B------:R-:W-:-:S02]  /*0250*/  SEL R5, R5, RZ, !P1 ;  /* 0x000000ff05057207 */ /* 0x000fc40004800000 */
[----:B------:R-:W-:Y:S01]  /*0260*/  SEL R6, R6, RZ, !P1 ;  /* 0x000000ff06067207 */ /* 0x000fe20004800000 */
[----:B------:R-:W-:Y:S01]  /*0270*/  FFMA R8, R19, R19, R8 ;  /* 0x0000001313087223 */ /* 0x000fe20000000008 */
[C---:B------:R-:W-:Y:S01]  /*0280*/  HADD2.F32 R18, R4.reuse.H0_H0, -RZ.H0_H0 ;  /* 0xa00000ff04127230 */ /* 0x040fe20000004800 */
[----:B------:R-:W-:Y:S01]  /*0290*/  SEL R7, R7, RZ, !P1 ;  /* 0x000000ff07077207 */ /* 0x000fe20004800000 */
[----:B------:R-:W-:Y:S01]  /*02a0*/  HADD2.F32 R26, R4.H1_H1, -RZ.H0_H0 ;  /* 0xa00000ff041a7230 */ /* 0x000fe20000004c00 */
[----:B------:R-:W-:Y:S01]  /*02b0*/  FFMA R8, R15, R15, R8 ;  /* 0x0000000f0f087223 */ /* 0x000fe20000000008 */
[C---:B------:R-:W-:Y:S02]  /*02c0*/  HADD2.F32 R23, R5.reuse.H0_H0, -RZ.H0_H0 ;  /* 0xa00000ff05177230 */ /* 0x040fe40000004800 */
[----:B------:R-:W-:Y:S01]  /*02d0*/  HADD2.F32 R28, R5.H1_H1, -RZ.H0_H0 ;  /* 0xa00000ff051c7230 */ /* 0x000fe20000004c00 */
[----:B------:R-:W-:Y:S01]  /*02e0*/  FFMA R9, R21, R21, R8 ;  /* 0x0000001515097223 */ /* 0x000fe20000000008 */
[----:B------:R-:W-:-:S02]  /*02f0*/  HADD2.F32 R27, R6.H0_H0, -RZ.H0_H0 ;  /* 0xa00000ff061b7230 */ /* 0x000fc40000004800 */
[----:B------:R-:W-:Y:S01]  /*0300*/  HADD2.F32 R29, R6.H1_H1, -RZ.H0_H0 ;  /* 0xa00000ff061d7230 */ /* 0x000fe20000004c00 */
[----:B------:R-:W-:Y:S01]  /*0310*/  FFMA R9, R16, R16, R9 ;  /* 0x0000001010097223 */ /* 0x000fe20000000009 */
[C---:B------:R-:W-:Y:S02]  /*0320*/  HADD2.F32 R30, R7.reuse.H0_H0, -RZ.H0_H0 ;  /* 0xa00000ff071e7230 */ /* 0x040fe40000004800 */
[----:B------:R-:W-:Y:S01]  /*0330*/  HADD2.F32 R31, R7.H1_H1, -RZ.H0_H0 ;  /* 0xa00000ff071f7230 */ /* 0x000fe20000004c00 */
[----:B------:R-:W-:Y:S01]  /*0340*/  FFMA R9, R22, R22, R9 ;  /* 0x0000001616097223 */ /* 0x000fe20000000009 */
[----:B------:R-:W-:-:S03]  /*0350*/  CS2R R6, SRZ ;  /* 0x0000000000067805 */ /* 0x000fc6000001ff00 */
[----:B------:R-:W-:-:S04]  /*0360*/  FFMA R9, R18, R18, R9 ;  /* 0x0000001212097223 */ /* 0x000fc80000000009 */
[----:B------:R-:W-:-:S04]  /*0370*/  FFMA R4, R26, R26, R9 ;  /* 0x0000001a1a047223 */ /* 0x000fc80000000009 */
[----:B------:R-:W-:-:S04]  /*0380*/  FFMA R5, R23, R23, R4 ;  /* 0x0000001717057223 */ /* 0x000fc80000000004 */
[----:B------:R-:W-:-:S04]  /*0390*/  FFMA R4, R28, R28, R5 ;  /* 0x0000001c1c047223 */ /* 0x000fc80000000005 */
[----:B------:R-:W-:-:S04]  /*03a0*/  FFMA R4, R27, R27, R4 ;  /* 0x0000001b1b047223 */ /* 0x000fc80000000004 */
[----:B------:R-:W-:-:S04]  /*03b0*/  FFMA R5, R29, R29, R4 ;  /* 0x0000001d1d057223 */ /* 0x000fc80000000004 */
[----:B------:R-:W-:-:S04]  /*03c0*/  FFMA R4, R30, R30, R5 ;  /* 0x0000001e1e047223 */ /* 0x000fc80000000005 */
[----:B------:R-:W-:-:S08]  /*03d0*/  FFMA R8, R31, R31, R4 ;  /* 0x0000001f1f087223 */ /* 0x000fd00000000004 */
[----:B------:R-:W0:Y:S02]  /*03e0*/  SHFL.BFLY PT, R5, R8, 0x10, 0x1f ;  /* 0x0e001f0008057f89 */ /* 0x000e2400000e0000 */
[----:B0-----:R-:W-:Y:S02]  /*03f0*/  FADD R9, R8, R5 ;  /* 0x0000000508097221 */ /* 0x001fe40000000000 */
[----:B------:R-:W-:-:S06]  /*0400*/  CS2R R4, SRZ ;  /* 0x0000000000047805 */ /* 0x000fcc000001ff00 */
[----:B------:R-:W0:Y:S04]  /*0410*/  SHFL.BFLY PT, R10, R9, 0x8, 0x1f ;  /* 0x0d001f00090a7f89 */ /* 0x000e2800000e0000 */
[----:B------:R1:W2:Y:S01]  /*0420*/  @!P2 LDG.E.128.SYS R4, [R24] ;  /* 0x000000001804a381 */ /* 0x0002a200001eed00 */
[----:B0-----:R-:W-:-:S08]  /*0430*/  FADD R32, R9, R10 ;  /* 0x0000000a09207221 */ /* 0x001fd00000000000 */
[----:B------:R-:W0:Y:S01]  /*0440*/  SHFL.BFLY PT, R11, R32, 0x4, 0x1f ;  /* 0x0c801f00200b7f89 */ /* 0x000e2200000e0000 */
[----:B------:R-:W-:Y:S01]  /*0450*/  CS2R R8, SRZ ;  /* 0x0000000000087805 */ /* 0x000fe2000001ff00 */
[----:B0-----:R-:W-:Y:S02]  /*0460*/  FADD R33, R32, R11 ;  /* 0x0000000b20217221 */ /* 0x001fe40000000000 */
[----:B------:R-:W-:-:S06]  /*0470*/  CS2R R10, SRZ ;  /* 0x00000000000a7805 */ /* 0x000fcc000001ff00 */
[----:B------:R-:W0:Y:S04]  /*0480*/  SHFL.BFLY PT, R34, R33, 0x2, 0x1f ;  /* 0x0c401f0021227f89 */ /* 0x000e2800000e0000 */
[----:B------:R1:W3:Y:S01]  /*0490*/  @!P1 LDG.E.128.SYS R8, [R24+0x1000] ;  /* 0x0010000018089381 */ /* 0x0002e200001eed00 */
[----:B0-----:R-:W-:-:S08]  /*04a0*/  FADD R34, R33, R34 ;  /* 0x0000002221227221 */ /* 0x001fd00000000000 */
[----:B------:R-:W0:Y:S01]  /*04b0*/  SHFL.BFLY PT, R35, R34, 0x1, 0x1f ;  /* 0x0c201f0022237f89 */ /* 0x000e2200000e0000 */
[----:B------:R-:W-:-:S04]  /*04c0*/  SHF.R.U32.HI R32, RZ, 0x3, R3 ;  /* 0x00000003ff207819 */ /* 0x000fc80000011603 */
[----:B------:R-:W-:Y:S01]  /*04d0*/  LOP3.LUT R32, R32, 0x1c, RZ, 0xc0, !PT ;  /* 0x0000001c20207812 */ /* 0x000fe200078ec0ff */
[----:B0-----:R-:W-:-:S08]  /*04e0*/  FADD R35, R34, R35 ;  /* 0x0000002322237221 */ /* 0x001fd00000000000 */
[----:B------:R-:W-:Y:S04]  /*04f0*/  @!P0 STS [R32], R35 ;  /* 0x0000002320008388 */ /* 0x000fe80000000800 */
[----:B------:R-:W-:Y:S05]  /*0500*/  BAR.SYNC 0x0 ;  /* 0x0000000000007b1d */ /* 0x000fea0000000000 */
[----:B------:R-:W0:Y:S04]  /*0510*/  @!P3 LDS.U R12, [R3.X4] ;  /* 0x00000000030cb984 */ /* 0x000e280000005800 */
[----:B0-----:R-:W0:Y:S02]  /*0520*/  SHFL.BFLY PT, R33, R12, 0x4, 0x1f ;  /* 0x0c801f000c217f89 */ /* 0x001e2400000e0000 */
[----:B0-----:R-:W-:-:S08]  /*0530*/  FADD R33, R12, R33 ;  /* 0x000000210c217221 */ /* 0x001fd00000000000 */
[----:B-1----:R-:W0:Y:S02]  /*0540*/  SHFL.BFLY PT, R24, R33, 0x2, 0x1f ;  /* 0x0c401f0021187f89 */ /* 0x002e2400000e0000 */
[----:B0-----:R-:W-:-:S08]  /*0550*/  FADD R24, R33, R24 ;  /* 0x0000001821187221 */ /* 0x001fd00000000000 */
[----:B------:R-:W0:Y:S01]  /*0560*/  SHFL.BFLY PT, R25, R24, 0x1, 0x1f ;  /* 0x0c201f0018197f89 */ /* 0x000e2200000e0000 */
[----:B------:R-:W-:-:S04]  /*0570*/  LOP3.LUT P0, RZ, R3, 0x7, RZ, 0xc0, !PT ;  /* 0x0000000703ff7812 */ /* 0x000fc8000780c0ff */
[----:B------:R-:W-:Y:S01]  /*0580*/  ISETP.LT.AND P0, PT, R3, 0x8, !P0 ;  /* 0x000000080300780c */ /* 0x000fe20004701270 */
[----:B0-----:R-:W-:Y:S02]  /*0590*/  FADD R34, R24, R25 ;  /* 0x0000001918227221 */ /* 0x001fe40000000000 */
[----:B------:R-:W0:Y:S09]  /*05a0*/  I2F R25, c[0x0][0x190] ;  /* 0x0000640000197b06 */ /* 0x000e320000201400 */
[----:B------:R-:W-:Y:S04]  /*05b0*/  @P0 STS [R3.X4], R34 ;  /* 0x0000002203000388 */ /* 0x000fe80000004800 */
[----:B------:R-:W-:Y:S05]  /*05c0*/  BAR.SYNC 0x0 ;  /* 0x0000000000007b1d */ /* 0x000fea0000000000 */
[----:B------:R-:W1:Y:S01]  /*05d0*/  LDS.U R12, [RZ] ;  /* 0x00000000ff0c7984 */ /* 0x000e620000001800 */
[----:B0-----:R-:W-:-:S02]  /*05e0*/  FSETP.GT.AND P0, PT, |R25|, 8.50705917302346158658e+37, PT ;  /* 0x7e8000001900780b */ /* 0x001fc40003f04200 */
[----:B------:R-:W-:-:S10]  /*05f0*/  FSETP.GEU.AND P3, PT, |R25|, 1.175494350822287508e-38, PT ;  /* 0x008000001900780b */ /* 0x000fd40003f6e200 */
[----:B------:R-:W-:-:S04]  /*0600*/  @P0 FMUL R25, R25, 0.25 ;  /* 0x3e80000019190820 */ /* 0x000fc80000400000 */
[----:B------:R-:W-:-:S06]  /*0610*/  @!P3 FMUL R25, R25, 16777216 ;  /* 0x4b8000001919b820 */ /* 0x000fcc0000400000 */
[----:B------:R-:W0:Y:S01]  /*0620*/  MUFU.RCP R25, R25 ;  /* 0x0000001900197308 */ /* 0x000e220000001000 */
[----:B--2---:R-:W-:Y:S01]  /*0630*/  SEL R4, R4, RZ, !P2 ;  /* 0x000000ff04047207 */ /* 0x004fe20005000000 */
[----:B-1----:R-:W-:-:S04]  /*0640*/  @P0 FMUL R12, R12, 0.25 ;  /* 0x3e8000000c0c0820 */ /* 0x002fc80000400000 */
[----:B------:R-:W-:-:S04]  /*0650*/  @!P3 FMUL R12, R12, 16777216 ;  /* 0x4b8000000c0cb820 */ /* 0x000fc80000400000 */
[----:B0-----:R-:W-:-:S06]  /*0660*/  FFMA R12, R25, R12, c[0x0][0x194] ;  /* 0x00006500190c7623 */ /* 0x001fcc000000000c */
[----:B------:R-:W0:Y:S01]  /*0670*/  MUFU.RSQ R12, R12 ;  /* 0x0000000c000c7308 */ /* 0x000e220000001400 */
[C---:B------:R-:W-:Y:S01]  /*0680*/  HADD2.F32 R24, R4.reuse.H1_H1, -RZ.H0_H0 ;  /* 0xa00000ff04187230 */ /* 0x040fe20000004c00 */
[----:B------:R-:W-:Y:S01]  /*0690*/  SEL R32, R5, RZ, !P2 ;  /* 0x000000ff05207207 */ /* 0x000fe20005000000 */
[----:B------:R-:W-:-:S06]  /*06a0*/  HADD2.F32 R4, R4.H0_H0, -RZ.H0_H0 ;  /* 0xa00000ff04047230 */ /* 0x000fcc0000004800 */
[----:B------:R-:W-:Y:S02]  /*06b0*/  FADD R24, R24, 1 ;  /* 0x3f80000018187421 */ /* 0x000fe40000000000 */
[----:B0-----:R-:W-:-:S04]  /*06c0*/  FMUL R17, R17, R12 ;  /* 0x0000000c11117220 */ /* 0x001fc80000400000 */
[----:B------:R-:W-:Y:S02]  /*06d0*/  FMUL R17, R17, R24 ;  /* 0x0000001811117220 */ /* 0x000fe40000400000 */
[C---:B------:R-:W-:Y:S01]  /*06e0*/  HADD2.F32 R24, R32.reuse.H1_H1, -RZ.H0_H0 ;  /* 0xa00000ff20187230 */ /* 0x040fe20000004c00 */
[----:B------:R-:W-:Y:S02]  /*06f0*/  SEL R25, R6, RZ, !P2 ;  /* 0x000000ff06197207 */ /* 0x000fe40005000000 */
[----:B------:R-:W-:Y:S01]  /*0700*/  HADD2.F32 R6, R32.H0_H0, -RZ.H0_H0 ;  /* 0xa00000ff20067230 */ /* 0x000fe20000004800 */
[----:B------:R-:W-:Y:S02]  /*0710*/  FMUL R20, R20, R12 ;  /* 0x0000000c14147220 */ /* 0x000fe40000400000 */
[----:B------:R-:W-:Y:S02]  /*0720*/  FADD R5, R4, 1 ;  /* 0x3f80000004057421 */ /* 0x000fe40000000000 */
[----:B------:R-:W-:-:S02]  /*0730*/  FADD R24, R24, 1 ;  /* 0x3f80000018187421 */ /* 0x000fc40000000000 */
[----:B------:R-:W-:Y:S02]  /*0740*/  FMUL R19, R19, R12 ;  /* 0x0000000c13137220 */ /* 0x000fe40000400000 */
[----:B------:R-:W-:Y:S02]  /*0750*/  FMUL R5, R20, R5 ;  /* 0x0000000514057220 */ /* 0x000fe40000400000 */
[----:B------:R-:W-:Y:S01]  /*0760*/  FMUL R24, R19, R24 ;  /* 0x0000001813187220 */ /* 0x000fe20000400000 */
[----:B------:R-:W-:Y:S01]  /*0770*/  HADD2.F32 R20, R25.H1_H1, -RZ.H0_H0 ;  /* 0xa00000ff19147230 */ /* 0x000fe20000004c00 */
[-C--:B------:R-:W-:Y:S02]  /*0780*/  FMUL R14, R14, R12.reuse ;  /* 0x0000000c0e0e7220 */ /* 0x080fe40000400000 */
[----:B------:R-:W-:Y:S01]  /*0790*/  FADD R19, R6, 1 ;  /* 0x3f80000006137421 */ /* 0x000fe20000000000 */
[----:B------:R0:W-:Y:S01]  /*07a0*/  F2F.F16.F32 R4, R17 ;  /* 0x0000001100047304 */ /* 0x0001e20000200800 */
[----:B------:R-:W-:Y:S01]  /*07b0*/  FMUL R21, R21, R12 ;  /* 0x0000000c15157220 */ /* 0x000fe20000400000 */
[----:B0-----:R-:W-:Y:S01]  /*07c0*/  SEL R17, R7, RZ, !P2 ;  /* 0x000000ff07117207 */ /* 0x001fe20005000000 */
[----:B------:R-:W-:-:S02]  /*07d0*/  FMUL R7, R14, R19 ;  /* 0x000000130e077220 */ /* 0x000fc40000400000 */
[----:B------:R-:W-:Y:S01]  /*07e0*/  HADD2.F32 R14, R25.H0_H0, -RZ.H0_H0 ;  /* 0xa00000ff190e7230 */ /* 0x000fe20000004800 */
[----:B------:R-:W-:Y:S02]  /*07f0*/  FADD R20, R20, 1 ;  /* 0x3f80000014147421 */ /* 0x000fe40000000000 */
[C---:B------:R-:W-:Y:S01]  /*0800*/  HADD2.F32 R19, R17.reuse.H1_H1, -RZ.H0_H0 ;  /* 0xa00000ff11137230 */ /* 0x040fe20000004c00 */
[----:B------:R-:W-:Y:S02]  /*0810*/  FMUL R15, R15, R12 ;  /* 0x0000000c0f0f7220 */ /* 0x000fe40000400000 */
[----:B------:R-:W-:Y:S02]  /*0820*/  FMUL R21, R21, R20 ;  /* 0x0000001415157220 */ /* 0x000fe40000400000 */
[----:B------:R-:W-:Y:S01]  /*0830*/  FADD R20, R14, 1 ;  /* 0x3f8000000e147421 */ /* 0x000fe20000000000 */
[----:B------:R-:W-:Y:S01]  /*0840*/  HADD2.F32 R17, R17.H0_H0, -RZ.H0_H0 ;  /* 0xa00000ff11117230 */ /* 0x000fe20000004800 */
[----:B------:R-:W-:-:S02]  /*0850*/  FMUL R22, R22, R12 ;  /* 0x0000000c16167220 */ /* 0x000fc40000400000 */
[----:B------:R-:W-:Y:S01]  /*0860*/  FMUL R15, R15, R20 ;  /* 0x000000140f0f7220 */ /* 0x000fe20000400000 */
[----:B---3--:R-:W-:Y:S01]  /*0870*/  SEL R20, R8, RZ, !P1 ;  /* 0x000000ff08147207 */ /* 0x008fe20004800000 */
[----:B------:R-:W-:Y:S02]  /*0880*/  FADD R19, R19, 1 ;  /* 0x3f80000013137421 */ /* 0x000fe40000000000 */
[----:B------:R-:W-:Y:S02]  /*0890*/  FMUL R16, R16, R12 ;  /* 0x0000000c10107220 */ /* 0x000fe40000400000 */
[----:B------:R-:W-:Y:S02]  /*08a0*/  FMUL R8, R22, R19 ;  /* 0x0000001316087220 */ /* 0x000fe40000400000 */
[----:B------:R-:W-:Y:S01]  /*08b0*/  FADD R17, R17, 1 ;  /* 0x3f80000011117421 */ /* 0x000fe20000000000 */
[----:B------:R-:W-:Y:S01]  /*08c0*/  HADD2.F32 R19, R20.H1_H1, -RZ.H0_H0 ;  /* 0xa00000ff14137230 */ /* 0x000fe20000004c00 */
[----:B------:R0:W-:Y:S02]  /*08d0*/  F2F.F16.F32 R14, R21 ;  /* 0x00000015000e7304 */ /* 0x0001e40000200800 */
[----:B------:R-:W-:-:S02]  /*08e0*/  FMUL R17, R16, R17 ;  /* 0x0000001110117220 */ /* 0x000fc40000400000 */
[----:B------:R-:W-:Y:S01]  /*08f0*/  HADD2.F32 R16, R20.H0_H0, -RZ.H0_H0 ;  /* 0xa00000ff14107230 */ /* 0x000fe20000004800 */
[----:B0-----:R-:W-:Y:S02]  /*0900*/  SEL R21, R9, RZ, !P1 ;  /* 0x000000ff09157207 */ /* 0x001fe40004800000 */
[----:B------:R-:W-:Y:S02]  /*0910*/  FADD R19, R19, 1 ;  /* 0x3f80000013137421 */ /* 0x000fe40000000000 */
[----:B------:R-:W-:Y:S02]  /*0920*/  FMUL R26, R26, R12 ;  /* 0x0000000c1a1a7220 */ /* 0x000fe40000400000 */
[----:B------:R-:W-:Y:S02]  /*0930*/  HADD2.F32 R20, R21.H1_H1, -RZ.H0_H0 ;  /* 0xa00000ff15147230 */ /* 0x000fe40000004c00 */
[----:B------:R-:W-:Y:S01]  /*0940*/  FMUL R26, R26, R19 ;  /* 0x000000131a1a7220 */ /* 0x000fe20000400000 */
[----:B------:R-:W-:Y:S01]  /*0950*/  SEL R22, R10, RZ, !P1 ;  /* 0x000000ff0a167207 */ /* 0x000fe20004800000 */
[----:B------:R-:W-:-:S02]  /*0960*/  FADD R19, R16, 1 ;  /* 0x3f80000010137421 */ /* 0x000fc40000000000 */
[----:B------:R-:W-:-:S04]  /*0970*/  FMUL R18, R18, R12 ;  /* 0x0000000c12127220 */ /* 0x000fc80000400000 */
[----:B------:R-:W-:Y:S02]  /*0980*/  FMUL R18, R18, R19 ;  /* 0x0000001312127220 */ /* 0x000fe40000400000 */
[----:B------:R-:W-:Y:S02]  /*0990*/  FADD R19, R20, 1 ;  /* 0x3f80000014137421 */ /* 0x000fe40000000000 */
[C---:B------:R-:W-:Y:S01]  /*09a0*/  HADD2.F32 R20, R22.reuse.H1_H1, -RZ.H0_H0 ;  /* 0xa00000ff16147230 */ /* 0x040fe20000004c00 */
[----:B------:R0:W-:Y:S01]  /*09b0*/  F2F.F16.F32 R6, R24 ;  /* 0x0000001800067304 */ /* 0x0001e20000200800 */
[----:B------:R-:W-:Y:S01]  /*09c0*/  HADD2.F32 R10, R21.H0_H0, -RZ.H0_H0 ;  /* 0xa00000ff150a7230 */ /* 0x000fe20000004800 */
[----:B------:R-:W-:Y:S01]  /*09d0*/  FMUL R29, R29, R12 ;  /* 0x0000000c1d1d7220 */ /* 0x000fe20000400000 */
[----:B0-----:R-:W-:Y:S02]  /*09e0*/  SEL R24, R11, RZ, !P1 ;  /* 0x000000ff0b187207 */ /* 0x001fe40004800000 */
[----:B------:R-:W-:-:S02]  /*09f0*/  HADD2.F32 R11, R22.H0_H0, -RZ.H0_H0 ;  /* 0xa00000ff160b7230 */ /* 0x000fc40000004800 */
[----:B------:R-:W-:-:S04]  /*0a00*/  FADD R20, R20, 1 ;  /* 0x3f80000014147421 */ /* 0x000fc80000000000 */
[----:B------:R-:W-:Y:S01]  /*0a10*/  FMUL R29, R29, R20 ;  /* 0x000000141d1d7220 */ /* 0x000fe20000400000 */
[C---:B------:R-:W-:Y:S01]  /*0a20*/  HADD2.F32 R21, R24.reuse.H1_H1, -RZ.H0_H0 ;  /* 0xa00000ff18157230 */ /* 0x040fe20000004c00 */
[----:B------:R-:W-:Y:S02]  /*0a30*/  FADD R20, R11, 1 ;  /* 0x3f8000000b147421 */ /* 0x000fe40000000000 */
[----:B------:R-:W-:Y:S01]  /*0a40*/  HADD2.F32 R11, R24.H0_H0, -RZ.H0_H0 ;  /* 0xa00000ff180b7230 */ /* 0x000fe20000004800 */
[----:B------:R-:W-:Y:S02]  /*0a50*/  FADD R10, R10, 1 ;  /* 0x3f8000000a0a7421 */ /* 0x000fe40000000000 */
[-C--:B------:R-:W-:Y:S01]  /*0a60*/  FMUL R23, R23, R12.reuse ;  /* 0x0000000c17177220 */ /* 0x080fe20000400000 */
[----:B------:R-:W0:Y:S01]  /*0a70*/  F2F.F16.F32 R5, R5 ;  /* 0x0000000500057304 */ /* 0x000e220000200800 */
[----:B------:R-:W-:Y:S02]  /*0a80*/  FMUL R28, R28, R12 ;  /* 0x0000000c1c1c7220 */ /* 0x000fe40000400000 */
[----:B------:R-:W-:-:S02]  /*0a90*/  FMUL R10, R23, R10 ;  /* 0x0000000a170a7220 */ /* 0x000fc40000400000 */
[----:B------:R-:W-:-:S03]  /*0aa0*/  FMUL R27, R27, R12 ;  /* 0x0000000c1b1b7220 */ /* 0x000fc60000400000 */
[----:B------:R-:W1:Y:S01]  /*0ab0*/  F2F.F16.F32 R7, R7 ;  /* 0x0000000700077304 */ /* 0x000e620000200800 */
[----:B------:R-:W-:Y:S02]  /*0ac0*/  FADD R22, R21, 1 ;  /* 0x3f80000015167421 */ /* 0x000fe40000000000 */
[-C--:B------:R-:W-:Y:S02]  /*0ad0*/  FMUL R31, R31, R12.reuse ;  /* 0x0000000c1f1f7220 */ /* 0x080fe40000400000 */
[----:B------:R-:W-:Y:S02]  /*0ae0*/  FADD R11, R11, 1 ;  /* 0x3f8000000b0b7421 */ /* 0x000fe40000000000 */
[----:B------:R-:W-:Y:S01]  /*0af0*/  FMUL R30, R30, R12 ;  /* 0x0000000c1e1e7220 */ /* 0x000fe20000400000 */
[----:B------:R-:W2:Y:S01]  /*0b00*/  F2F.F16.F32 R15, R15 ;  /* 0x0000000f000f7304 */ /* 0x000ea20000200800 */
[----:B------:R-:W-:Y:S02]  /*0b10*/  FMUL R19, R28, R19 ;  /* 0x000000131c137220 */ /* 0x000fe40000400000 */
[----:B------:R-:W-:-:S05]  /*0b20*/  FMUL R20, R27, R20 ;  /* 0x000000141b147220 */ /* 0x000fca0000400000 */
[----:B------:R-:W-:Y:S01]  /*0b30*/  F2F.F16.F32 R8, R8 ;  /* 0x0000000800087304 */ /* 0x000fe20000200800 */
[----:B------:R-:W-:Y:S02]  /*0b40*/  FMUL R22, R31, R22 ;  /* 0x000000161f167220 */ /* 0x000fe40000400000 */
[----:B------:R-:W-:-:S05]  /*0b50*/  FMUL R30, R30, R11 ;  /* 0x0000000b1e1e7220 */ /* 0x000fca0000400000 */
[----:B------:R-:W3:Y:S01]  /*0b60*/  F2F.F16.F32 R9, R17 ;  /* 0x0000001100097304 */ /* 0x000ee20000200800 */
[----:B------:R-:W-:-:S07]  /*0b70*/  MOV R21, 0x4 ;  /* 0x0000000400157802 */ /* 0x000fce0000000f00 */
[----:B------:R-:W-:Y:S01]  /*0b80*/  F2F.F16.F32 R17, R18 ;  /* 0x0000001200117304 */ /* 0x000fe20000200800 */
[----:B------:R-:W-:-:S07]  /*0b90*/  ISETP.NE.AND P0, PT, R3, RZ, PT ;  /* 0x000000ff0300720c */ /* 0x000fce0003f05270 */
[----:B------:R4:W-:Y:S02]  /*0ba0*/  F2F.F16.F32 R18, R10 ;  /* 0x0000000a00127304 */ /* 0x0009e40000200800 */
[----:B----4-:R-:W-:-:S06]  /*0bb0*/  IMAD R10, R2, c[0x0][0x168], RZ ;  /* 0x00005a00020a7a24 */ /* 0x010fcc00078e02ff */
[----:B------:R-:W4:Y:S01]  /*0bc0*/  F2F.F16.F32 R16, R26 ;  /* 0x0000001a00107304 */ /* 0x000f220000200800 */
[----:B------:R-:W-:Y:S01]  /*0bd0*/  IMAD.WIDE R10, R10, R13, c[0x0][0x160] ;  /* 0x000058000a0a7625 */ /* 0x000fe200078e020d */
[----:B0-----:R-:W-:-:S06]  /*0be0*/  PRMT R4, R5, 0x5410, R4 ;  /* 0x0000541005047816 */ /* 0x001fcc0000000004 */
[----:B------:R-:W0:Y:S01]  /*0bf0*/  F2F.F16.F32 R19, R19 ;  /* 0x0000001300137304 */ /* 0x000e220000200800 */
[----:B------:R-:W-:Y:S01]  /*0c00*/  IMAD.WIDE R2, R2, R21, c[0x0][0x188] ;  /* 0x0000620002027625 */ /* 0x000fe200078e0215 */
[----:B-1----:R-:W-:-:S06]  /*0c10*/  PRMT R5, R7, 0x5410, R6 ;  /* 0x0000541007057816 */ /* 0x002fcc0000000006 */
[----:B------:R-:W-:Y:S01]  /*0c20*/  F2F.F16.F32 R29, R29 ;  /* 0x0000001d001d7304 */ /* 0x000fe20000200800 */
[----:B------:R-:W-:Y:S01]  /*0c30*/  IMAD.WIDE.U32 R10, R0, 0x2, R10 ;  /* 0x00000002000a7825 */ /* 0x000fe200078e000a */
[----:B--2---:R-:W-:-:S06]  /*0c40*/  PRMT R6, R15, 0x5410, R14 ;  /* 0x000054100f067816 */ /* 0x004fcc000000000e */
[----:B------:R-:W1:Y:S01]  /*0c50*/  F2F.F16.F32 R20, R20 ;  /* 0x0000001400147304 */ /* 0x000e620000200800 */
[----:B---3--:R-:W-:-:S07]  /*0c60*/  PRMT R7, R9, 0x5410, R8 ;  /* 0x0000541009077816 */ /* 0x008fce0000000008 */
[----:B------:R-:W-:Y:S08]  /*0c70*/  F2F.F16.F32 R22, R22 ;  /* 0x0000001600167304 */ /* 0x000ff00000200800 */
[----:B------:R-:W2:Y:S01]  /*0c80*/  F2F.F16.F32 R13, R30 ;  /* 0x0000001e000d7304 */ /* 0x000ea20000200800 */
[----:B------:R3:W-:Y:S01]  /*0c90*/  @!P0 STG.E.SYS [R2], R12 ;  /* 0x0000000c02008386 */ /* 0x0007e2000010e900 */
[----:B----4-:R-:W-:-:S03]  /*0ca0*/  PRMT R16, R17, 0x5410, R16 ;  /* 0x0000541011107816 */ /* 0x010fc60000000010 */
[----:B------:R3:W-:Y:S01]  /*0cb0*/  @!P2 STG.E.128.SYS [R10], R4 ;  /* 0x000000040a00a386 */ /* 0x0007e2000010ed00 */
[----:B0-----:R-:W-:Y:S02]  /*0cc0*/  PRMT R17, R18, 0x5410, R19 ;  /* 0x0000541012117816 */ /* 0x001fe40000000013 */
[----:B-1----:R-:W-:Y:S02]  /*0cd0*/  PRMT R18, R20, 0x5410, R29 ;  /* 0x0000541014127816 */ /* 0x002fe4000000001d */
[----:B--2---:R-:W-:Y:S01]  /*0ce0*/  PRMT R19, R13, 0x5410, R22 ;  /* 0x000054100d137816 */ /* 0x004fe20000000016 */
[----:B------:R-:W-:Y:S07]  /*0cf0*/  @P1 EXIT ;  /* 0x000000000000194d */ /* 0x000fee0003800000 */
[----:B------:R-:W-:Y:S01]  /*0d00*/  STG.E.128.SYS [R10+0x1000], R16 ;  /* 0x001000100a007386 */ /* 0x000fe2000010ed00 */
[----:B------:R-:W-:Y:S05]  /*0d10*/  EXIT ;  /* 0x000000000000794d */ /* 0x000fea0003800000 */
.L_x_0:
[----:B------:R-:W-:-:S00]  /*0d20*/  BRA `(.L_x_0) ;  /* 0xfffffff000007947 */ /* 0x000fc0000383ffff */
[----:B------:R-:W-:-:S00]  /*0d30*/  NOP ;  /* 0x0000000000007918 */ /* 0x000fc00000000000 */
[----:B------:R-:W-:-:S00]  /*0d40*/  NOP ;  /* 0x0000000000007918 */ /* 0x000fc00000000000 */
[----:B------:R-:W-:-:S00]  /*0d50*/  NOP ;  /* 0x0000000000007918 */ /* 0x000fc00000000000 */
[----:B------:R-:W-:-:S00]  /*0d60*/  NOP ;  /* 0x0000000000007918 */ /* 0x000fc00000000000 */
[----:B------:R-:W-:-:S00]  /*0d70*/  NOP ;  /* 0x0000000000007918 */ /* 0x000fc00000000000 */
.L_x_1:


//--------------------- .nv.global.init           --------------------------
	.section	.nv.global.init,"aw",@progbits
.nv.global.init:
	.type		_$_str,@object
	.size		_$_str,(.L_0 - _$_str)
_$_str:
        /*0000*/ 	.byte	0x5f, 0x5f, 0x43, 0x55, 0x44, 0x41, 0x5f, 0x46, 0x54, 0x5a, 0x00
.L_0:


//--------------------- .nv.shared._gemma_rms_layernorm_forward --------------------------
	.section	.nv.shared._gemma_rms_layernorm_forward,"aw",@nobits
	.sectionflags	@""
	.align	16
